//
// Generated by NVIDIA NVVM Compiler
//
// Compiler Build ID: CL-36424714
// Cuda compilation tools, release 13.0, V13.0.88
// Based on NVVM 20.0.0
//

.version 9.0
.target sm_100
.address_size 64

	// .globl	_Z15boxFilterKernelPKfPfii

.visible .entry _Z15boxFilterKernelPKfPfii(
	.param .u64 .ptr .align 1 _Z15boxFilterKernelPKfPfii_param_0,
	.param .u64 .ptr .align 1 _Z15boxFilterKernelPKfPfii_param_1,
	.param .u32 _Z15boxFilterKernelPKfPfii_param_2,
	.param .u32 _Z15boxFilterKernelPKfPfii_param_3
)
{
	.reg .pred 	%p<11>;
	.reg .b32 	%r<39>;
	.reg .b32 	%f<85>;
	.reg .b64 	%rd<16>;

	ld.param.u64 	%rd4, [_Z15boxFilterKernelPKfPfii_param_0];
	ld.param.u64 	%rd3, [_Z15boxFilterKernelPKfPfii_param_1];
	ld.param.u32 	%r24, [_Z15boxFilterKernelPKfPfii_param_2];
	ld.param.u32 	%r25, [_Z15boxFilterKernelPKfPfii_param_3];
	cvta.to.global.u64 	%rd1, %rd4;
	mov.u32 	%r26, %ctaid.x;
	mov.u32 	%r27, %ntid.x;
	mul.lo.s32 	%r1, %r26, %r27;
	mov.u32 	%r2, %tid.x;
	add.s32 	%r3, %r1, %r2;
	setp.ge.s32 	%p1, %r3, %r25;
	@%p1 bra 	$L__BB0_15;
	setp.lt.s32 	%p2, %r24, 1;
	mov.f32 	%f84, 0f00000000;
	@%p2 bra 	$L__BB0_14;
	and.b32  	%r4, %r24, 15;
	setp.lt.u32 	%p3, %r24, 16;
	mov.f32 	%f84, 0f00000000;
	mov.b32 	%r35, 0;
	@%p3 bra 	$L__BB0_5;
	and.b32  	%r35, %r24, 2147483632;
	neg.s32 	%r33, %r35;
	add.s64 	%rd2, %rd1, 32;
	mov.f32 	%f84, 0f00000000;
	mov.u32 	%r32, %r3;
$L__BB0_4:
	.pragma "nounroll";
	mul.wide.s32 	%rd5, %r32, 4;
	add.s64 	%rd6, %rd2, %rd5;
	ld.global.f32 	%f18, [%rd6+-32];
	add.f32 	%f19, %f84, %f18;
	ld.global.f32 	%f20, [%rd6+-28];
	add.f32 	%f21, %f19, %f20;
	ld.global.f32 	%f22, [%rd6+-24];
	add.f32 	%f23, %f21, %f22;
	ld.global.f32 	%f24, [%rd6+-20];
	add.f32 	%f25, %f23, %f24;
	ld.global.f32 	%f26, [%rd6+-16];
	add.f32 	%f27, %f25, %f26;
	ld.global.f32 	%f28, [%rd6+-12];
	add.f32 	%f29, %f27, %f28;
	ld.global.f32 	%f30, [%rd6+-8];
	add.f32 	%f31, %f29, %f30;
	ld.global.f32 	%f32, [%rd6+-4];
	add.f32 	%f33, %f31, %f32;
	ld.global.f32 	%f34, [%rd6];
	add.f32 	%f35, %f33, %f34;
	ld.global.f32 	%f36, [%rd6+4];
	add.f32 	%f37, %f35, %f36;
	ld.global.f32 	%f38, [%rd6+8];
	add.f32 	%f39, %f37, %f38;
	ld.global.f32 	%f40, [%rd6+12];
	add.f32 	%f41, %f39, %f40;
	ld.global.f32 	%f42, [%rd6+16];
	add.f32 	%f43, %f41, %f42;
	ld.global.f32 	%f44, [%rd6+20];
	add.f32 	%f45, %f43, %f44;
	ld.global.f32 	%f46, [%rd6+24];
	add.f32 	%f47, %f45, %f46;
	ld.global.f32 	%f48, [%rd6+28];
	add.f32 	%f84, %f47, %f48;
	add.s32 	%r33, %r33, 16;
	add.s32 	%r32, %r32, 16;
	setp.ne.s32 	%p4, %r33, 0;
	@%p4 bra 	$L__BB0_4;
$L__BB0_5:
	setp.eq.s32 	%p5, %r4, 0;
	@%p5 bra 	$L__BB0_14;
	and.b32  	%r12, %r24, 7;
	setp.lt.u32 	%p6, %r4, 8;
	@%p6 bra 	$L__BB0_8;
	add.s32 	%r29, %r35, %r3;
	mul.wide.s32 	%rd7, %r29, 4;
	add.s64 	%rd8, %rd1, %rd7;
	ld.global.f32 	%f50, [%rd8];
	add.f32 	%f51, %f84, %f50;
	ld.global.f32 	%f52, [%rd8+4];
	add.f32 	%f53, %f51, %f52;
	ld.global.f32 	%f54, [%rd8+8];
	add.f32 	%f55, %f53, %f54;
	ld.global.f32 	%f56, [%rd8+12];
	add.f32 	%f57, %f55, %f56;
	ld.global.f32 	%f58, [%rd8+16];
	add.f32 	%f59, %f57, %f58;
	ld.global.f32 	%f60, [%rd8+20];
	add.f32 	%f61, %f59, %f60;
	ld.global.f32 	%f62, [%rd8+24];
	add.f32 	%f63, %f61, %f62;
	ld.global.f32 	%f64, [%rd8+28];
	add.f32 	%f84, %f63, %f64;
	add.s32 	%r35, %r35, 8;
$L__BB0_8:
	setp.eq.s32 	%p7, %r12, 0;
	@%p7 bra 	$L__BB0_14;
	and.b32  	%r15, %r24, 3;
	setp.lt.u32 	%p8, %r12, 4;
	@%p8 bra 	$L__BB0_11;
	add.s32 	%r30, %r35, %r3;
	mul.wide.s32 	%rd9, %r30, 4;
	add.s64 	%rd10, %rd1, %rd9;
	ld.global.f32 	%f66, [%rd10];
	add.f32 	%f67, %f84, %f66;
	ld.global.f32 	%f68, [%rd10+4];
	add.f32 	%f69, %f67, %f68;
	ld.global.f32 	%f70, [%rd10+8];
	add.f32 	%f71, %f69, %f70;
	ld.global.f32 	%f72, [%rd10+12];
	add.f32 	%f84, %f71, %f72;
	add.s32 	%r35, %r35, 4;
$L__BB0_11:
	setp.eq.s32 	%p9, %r15, 0;
	@%p9 bra 	$L__BB0_14;
	add.s32 	%r31, %r2, %r35;
	add.s32 	%r38, %r31, %r1;
	neg.s32 	%r37, %r15;
$L__BB0_13:
	.pragma "nounroll";
	mul.wide.s32 	%rd11, %r38, 4;
	add.s64 	%rd12, %rd1, %rd11;
	ld.global.f32 	%f73, [%rd12];
	add.f32 	%f84, %f84, %f73;
	add.s32 	%r38, %r38, 1;
	add.s32 	%r37, %r37, 1;
	setp.ne.s32 	%p10, %r37, 0;
	@%p10 bra 	$L__BB0_13;
$L__BB0_14:
	cvt.rn.f32.s32 	%f74, %r24;
	div.rn.f32 	%f75, %f84, %f74;
	cvta.to.global.u64 	%rd13, %rd3;
	mul.wide.s32 	%rd14, %r3, 4;
	add.s64 	%rd15, %rd13, %rd14;
	st.global.f32 	[%rd15], %f75;
$L__BB0_15:
	ret;

}


// ===== COMPILED SASS (sm_100) =====

	.target	sm_100

	.elftype	@"ET_EXEC"


//--------------------- .note.nv.tkinfo           --------------------------
	.section	.note.nv.tkinfo,"",@"SHT_NOTE"
	.sectionflags	@"SHF_NOTE_NV_TKINFO"
	.tkinfo
        /*0018*/ 	.word	0x00000002
        /*0030*/ 	.string	""
        /*0030*/ 	.string	"ptxas"
        /*0030*/ 	.string	"Cuda compilation tools, release 13.0, V13.0.88"
        /*0030*/ 	.string	"Build cuda_13.0.r13.0/compiler.36424714_0"
        /*0030*/ 	.string	"-arch sm_100 -m 64 "



//--------------------- .note.nv.cuinfo           --------------------------
	.section	.note.nv.cuinfo,"",@"SHT_NOTE"
	.sectionflags	@"SHF_NOTE_NV_CUINFO"
        /*0018*/ 	.short	0x0002
        /*001a*/ 	.short	0x0064
        /*001c*/ 	.short	0x0082
	.zero		2


//--------------------- .nv.info                  --------------------------
	.section	.nv.info,"",@"SHT_CUDA_INFO"
	.align	4


	//----- nvinfo : EIATTR_REGCOUNT
	.align		4
        /*0000*/ 	.byte	0x04, 0x2f
        /*0002*/ 	.short	(.L_1 - .L_0)
	.align		4
.L_0:
        /*0004*/ 	.word	index@(_Z15boxFilterKernelPKfPfii)
        /*0008*/ 	.word	0x0000001f


	//----- nvinfo : EIATTR_FRAME_SIZE
	.align		4
.L_1:
        /*000c*/ 	.byte	0x04, 0x11
        /*000e*/ 	.short	(.L_3 - .L_2)
	.align		4
.L_2:
        /*0010*/ 	.word	index@($__internal_0_$__cuda_sm3x_div_rn_noftz_f32_slowpath)
        /*0014*/ 	.word	0x00000000


	//----- nvinfo : EIATTR_FRAME_SIZE
	.align		4
.L_3:
        /*0018*/ 	.byte	0x04, 0x11
        /*001a*/ 	.short	(.L_5 - .L_4)
	.align		4
.L_4:
        /*001c*/ 	.word	index@(_Z15boxFilterKernelPKfPfii)
        /*0020*/ 	.word	0x00000000


	//----- nvinfo : EIATTR_MIN_STACK_SIZE
	.align		4
.L_5:
        /*0024*/ 	.byte	0x04, 0x12
        /*0026*/ 	.short	(.L_7 - .L_6)
	.align		4
.L_6:
        /*0028*/ 	.word	index@(_Z15boxFilterKernelPKfPfii)
        /*002c*/ 	.word	0x00000000
.L_7:


//--------------------- .nv.compat                --------------------------
	.section	.nv.compat,"",@"SHT_CUDA_COMPAT_INFO"
	.align	4
        /*0000*/ 	.byte	0x02, 0x09, 0x00, 0x00, 0x02, 0x02, 0x01, 0x00, 0x02, 0x05, 0x05, 0x00, 0x03, 0x07, 0x01, 0x01
        /*0010*/ 	.byte	0x02, 0x03, 0x00, 0x00, 0x02, 0x06, 0x01, 0x00, 0x04, 0x0b, 0x08, 0x00, 0x01, 0x00, 0x00, 0x00
        /*0020*/ 	.byte	0x00, 0x00, 0x00, 0x00


//--------------------- .nv.info._Z15boxFilterKernelPKfPfii --------------------------
	.section	.nv.info._Z15boxFilterKernelPKfPfii,"",@"SHT_CUDA_INFO"
	.sectionflags	@""
	.align	4


	//----- nvinfo : EIATTR_CUDA_API_VERSION
	.align		4
        /*0000*/ 	.byte	0x04, 0x37
        /*0002*/ 	.short	(.L_9 - .L_8)
.L_8:
        /*0004*/ 	.word	0x00000082


	//----- nvinfo : EIATTR_KPARAM_INFO
	.align		4
.L_9:
        /*0008*/ 	.byte	0x04, 0x17
        /*000a*/ 	.short	(.L_11 - .L_10)
.L_10:
        /*000c*/ 	.word	0x00000000
        /*0010*/ 	.short	0x0003
        /*0012*/ 	.short	0x0014
        /*0014*/ 	.byte	0x00, 0xf0, 0x11, 0x00


	//----- nvinfo : EIATTR_KPARAM_INFO
	.align		4
.L_11:
        /*0018*/ 	.byte	0x04, 0x17
        /*001a*/ 	.short	(.L_13 - .L_12)
.L_12:
        /*001c*/ 	.word	0x00000000
        /*0020*/ 	.short	0x0002
        /*0022*/ 	.short	0x0010
        /*0024*/ 	.byte	0x00, 0xf0, 0x11, 0x00


	//----- nvinfo : EIATTR_KPARAM_INFO
	.align		4
.L_13:
        /*0028*/ 	.byte	0x04, 0x17
        /*002a*/ 	.short	(.L_15 - .L_14)
.L_14:
        /*002c*/ 	.word	0x00000000
        /*0030*/ 	.short	0x0001
        /*0032*/ 	.short	0x0008
        /*0034*/ 	.byte	0x00, 0xf5, 0x21, 0x00


	//----- nvinfo : EIATTR_KPARAM_INFO
	.align		4
.L_15:
        /*0038*/ 	.byte	0x04, 0x17
        /*003a*/ 	.short	(.L_17 - .L_16)
.L_16:
        /*003c*/ 	.word	0x00000000
        /*0040*/ 	.short	0x0000
        /*0042*/ 	.short	0x0000
        /*0044*/ 	.byte	0x00, 0xf5, 0x21, 0x00


	//----- nvinfo : EIATTR_SPARSE_MMA_MASK
	.align		4
.L_17:
        /*0048*/ 	.byte	0x03, 0x50
        /*004a*/ 	.short	0x0000


	//----- nvinfo : EIATTR_MAXREG_COUNT
	.align		4
        /*004c*/ 	.byte	0x03, 0x1b
        /*004e*/ 	.short	0x00ff


	//----- nvinfo : EIATTR_MERCURY_ISA_VERSION
	.align		4
        /*0050*/ 	.byte	0x03, 0x5f
        /*0052*/ 	.short	0x0101


	//----- nvinfo : EIATTR_VRC_CTA_INIT_COUNT
	.align		4
        /*0054*/ 	.byte	0x02, 0x4a
	.zero		1
	.zero		1


	//----- nvinfo : EIATTR_EXIT_INSTR_OFFSETS
	.align		4
        /*0058*/ 	.byte	0x04, 0x1c
        /*005a*/ 	.short	(.L_19 - .L_18)


	//   ....[0]....
.L_18:
        /*005c*/ 	.word	0x00000080


	//   ....[1]....
        /*0060*/ 	.word	0x00000890


	//----- nvinfo : EIATTR_CRS_STACK_SIZE
	.align		4
.L_19:
        /*0064*/ 	.byte	0x04, 0x1e
        /*0066*/ 	.short	(.L_21 - .L_20)
.L_20:
        /*0068*/ 	.word	0x00000000


	//----- nvinfo : EIATTR_CBANK_PARAM_SIZE
	.align		4
.L_21:
        /*006c*/ 	.byte	0x03, 0x19
        /*006e*/ 	.short	0x0018


	//----- nvinfo : EIATTR_PARAM_CBANK
	.align		4
        /*0070*/ 	.byte	0x04, 0x0a
        /*0072*/ 	.short	(.L_23 - .L_22)
	.align		4
.L_22:
        /*0074*/ 	.word	index@(.nv.constant0._Z15boxFilterKernelPKfPfii)
        /*0078*/ 	.short	0x0380
        /*007a*/ 	.short	0x0018


	//----- nvinfo : EIATTR_SW_WAR
	.align		4
.L_23:
        /*007c*/ 	.byte	0x04, 0x36
        /*007e*/ 	.short	(.L_25 - .L_24)
.L_24:
        /*0080*/ 	.word	0x00000008
.L_25:


//--------------------- .nv.callgraph             --------------------------
	.section	.nv.callgraph,"",@"SHT_CUDA_CALLGRAPH"
	.align	4
	.sectionentsize	8
	.align		4
        /*0000*/ 	.word	0x00000000
	.align		4
        /*0004*/ 	.word	0xffffffff
	.align		4
        /*0008*/ 	.word	0x00000000
	.align		4
        /*000c*/ 	.word	0xfffffffe
	.align		4
        /*0010*/ 	.word	0x00000000
	.align		4
        /*0014*/ 	.word	0xfffffffd
	.align		4
        /*0018*/ 	.word	0x00000000
	.align		4
        /*001c*/ 	.word	0xfffffffc


//--------------------- .text._Z15boxFilterKernelPKfPfii --------------------------
	.section	.text._Z15boxFilterKernelPKfPfii,"ax",@progbits
	.align	128
        .global         _Z15boxFilterKernelPKfPfii
        .type           _Z15boxFilterKernelPKfPfii,@function
        .size           _Z15boxFilterKernelPKfPfii,(.L_x_20 - _Z15boxFilterKernelPKfPfii)
        .other          _Z15boxFilterKernelPKfPfii,@"STO_CUDA_ENTRY STV_DEFAULT"
_Z15boxFilterKernelPKfPfii:
.text._Z15boxFilterKernelPKfPfii:
[----:B------:R-:W-:Y:S01]  /*0000*/  LDC R1, c[0x0][0x37c] ;  /* 0x0000df00ff017b82 */ /* 0x000fe20000000800 */
[----:B------:R-:W0:Y:S07]  /*0010*/  S2R R0, SR_TID.X ;  /* 0x0000000000007919 */ /* 0x000e2e0000002100 */
[----:B------:R-:W1:Y:S01]  /*0020*/  S2UR UR4, SR_CTAID.X ;  /* 0x00000000000479c3 */ /* 0x000e620000002500 */
[----:B------:R-:W1:Y:S01]  /*0030*/  LDCU UR5, c[0x0][0x360] ;  /* 0x00006c00ff0577ac */ /* 0x000e620008000800 */
[----:B------:R-:W2:Y:S01]  /*0040*/  LDCU UR6, c[0x0][0x394] ;  /* 0x00007280ff0677ac */ /* 0x000ea20008000800 */
[----:B-1----:R-:W-:-:S06]  /*0050*/  UIMAD UR4, UR4, UR5, URZ ;  /* 0x00000005040472a4 */ /* 0x002fcc000f8e02ff */
[----:B0-----:R-:W-:-:S04]  /*0060*/  IADD3 R2, PT, PT, R0, UR4, RZ ;  /* 0x0000000400027c10 */ /* 0x001fc8000fffe0ff */
[----:B--2---:R-:W-:-:S13]  /*0070*/  ISETP.GE.AND P0, PT, R2, UR6, PT ;  /* 0x0000000602007c0c */ /* 0x004fda000bf06270 */
[----:B------:R-:W-:Y:S05]  /*0080*/  @P0 EXIT ;  /* 0x000000000000094d */ /* 0x000fea0003800000 */
[----:B------:R-:W0:Y:S01]  /*0090*/  LDCU UR11, c[0x0][0x390] ;  /* 0x00007200ff0b77ac */ /* 0x000e220008000800 */
[----:B------:R-:W-:Y:S01]  /*00a0*/  IMAD.MOV.U32 R3, RZ, RZ, RZ ;  /* 0x000000ffff037224 */ /* 0x000fe200078e00ff */
[----:B------:R-:W1:Y:S01]  /*00b0*/  LDCU.64 UR12, c[0x0][0x358] ;  /* 0x00006b00ff0c77ac */ /* 0x000e620008000a00 */
[----:B0-----:R-:W-:-:S09]  /*00c0*/  UISETP.GE.AND UP0, UPT, UR11, 0x1, UPT ;  /* 0x000000010b00788c */ /* 0x001fd2000bf06270 */
[----:B-1----:R-:W-:Y:S05]  /*00d0*/  BRA.U !UP0, `(.L_x_0) ;  /* 0x0000000508a87547 */ /* 0x002fea000b800000 */
[----:B------:R-:W-:Y:S01]  /*00e0*/  UISETP.GE.U32.AND UP1, UPT, UR11, 0x10, UPT ;  /* 0x000000100b00788c */ /* 0x000fe2000bf26070 */
[----:B------:R-:W-:Y:S01]  /*00f0*/  HFMA2 R3, -RZ, RZ, 0, 0 ;  /* 0x00000000ff037431 */ /* 0x000fe200000001ff */
[----:B------:R-:W-:Y:S01]  /*0100*/  ULOP3.LUT UR8, UR11, 0xf, URZ, 0xc0, !UPT ;  /* 0x0000000f0b087892 */ /* 0x000fe2000f8ec0ff */
[----:B------:R-:W-:-:S03]  /*0110*/  IMAD.MOV.U32 R7, RZ, RZ, RZ ;  /* 0x000000ffff077224 */ /* 0x000fc600078e00ff */
[----:B------:R-:W-:-:S03]  /*0120*/  UISETP.NE.AND UP0, UPT, UR8, URZ, UPT ;  /* 0x000000ff0800728c */ /* 0x000fc6000bf05270 */
[----:B------:R-:W-:Y:S08]  /*0130*/  BRA.U !UP1, `(.L_x_1) ;  /* 0x0000000109bc7547 */ /* 0x000ff0000b800000 */
[----:B------:R-:W0:Y:S01]  /*0140*/  LDCU.64 UR6, c[0x0][0x380] ;  /* 0x00007000ff0677ac */ /* 0x000e220008000a00 */
[----:B------:R-:W-:Y:S01]  /*0150*/  MOV R3, RZ ;  /* 0x000000ff00037202 */ /* 0x000fe20000000f00 */
[----:B------:R-:W-:Y:S01]  /*0160*/  IMAD.MOV.U32 R6, RZ, RZ, R2 ;  /* 0x000000ffff067224 */ /* 0x000fe200078e0002 */
[----:B------:R-:W-:-:S04]  /*0170*/  ULOP3.LUT UR9, UR11, 0x7ffffff0, URZ, 0xc0, !UPT ;  /* 0x7ffffff00b097892 */ /* 0x000fc8000f8ec0ff */
[----:B------:R-:W-:Y:S02]  /*0180*/  UIADD3 UR10, UPT, UPT, -UR9, URZ, URZ ;  /* 0x000000ff090a7290 */ /* 0x000fe4000fffe1ff */
[----:B------:R-:W-:Y:S01]  /*0190*/  MOV R7, UR9 ;  /* 0x0000000900077c02 */ /* 0x000fe20008000f00 */
[----:B0-----:R-:W-:-:S04]  /*01a0*/  UIADD3 UR5, UP1, UPT, UR6, 0x20, URZ ;  /* 0x0000002006057890 */ /* 0x001fc8000ff3e0ff */
[----:B------:R-:W-:-:S12]  /*01b0*/  UIADD3.X UR6, UPT, UPT, URZ, UR7, URZ, UP1, !UPT ;  /* 0x00000007ff067290 */ /* 0x000fd80008ffe4ff */
.L_x_2:
[----:B------:R-:W-:Y:S01]  /*01c0*/  MOV R5, UR6 ;  /* 0x0000000600057c02 */ /* 0x000fe20008000f00 */
[----:B------:R-:W-:-:S04]  /*01d0*/  IMAD.U32 R4, RZ, RZ, UR5 ;  /* 0x00000005ff047e24 */ /* 0x000fc8000f8e00ff */
[----:B------:R-:W-:-:S05]  /*01e0*/  IMAD.WIDE R4, R6, 0x4, R4 ;  /* 0x0000000406047825 */ /* 0x000fca00078e0204 */
[----:B------:R-:W2:Y:S04]  /*01f0*/  LDG.E R18, desc[UR12][R4.64+-0x20] ;  /* 0xffffe00c04127981 */ /* 0x000ea8000c1e1900 */
[----:B------:R-:W3:Y:S04]  /*0200*/  LDG.E R17, desc[UR12][R4.64+-0x1c] ;  /* 0xffffe40c04117981 */ /* 0x000ee8000c1e1900 */
[----:B------:R-:W4:Y:S04]  /*0210*/  LDG.E R20, desc[UR12][R4.64+-0x18] ;  /* 0xffffe80c04147981 */ /* 0x000f28000c1e1900 */
[----:B------:R-:W5:Y:S04]  /*0220*/  LDG.E R22, desc[UR12][R4.64+-0x14] ;  /* 0xffffec0c04167981 */ /* 0x000f68000c1e1900 */
        /* <DEDUP_REMOVED lines=11> */
[----:B------:R-:W5:Y:S01]  /*02e0*/  LDG.E R16, desc[UR12][R4.64+0x1c] ;  /* 0x00001c0c04107981 */ /* 0x000f62000c1e1900 */
[----:B------:R-:W-:Y:S01]  /*02f0*/  UIADD3 UR10, UPT, UPT, UR10, 0x10, URZ ;  /* 0x000000100a0a7890 */ /* 0x000fe2000fffe0ff */
[----:B------:R-:W-:-:S03]  /*0300*/  VIADD R6, R6, 0x10 ;  /* 0x0000001006067836 */ /* 0x000fc60000000000 */
[----:B------:R-:W-:Y:S01]  /*0310*/  UISETP.NE.AND UP1, UPT, UR10, URZ, UPT ;  /* 0x000000ff0a00728c */ /* 0x000fe2000bf25270 */
[----:B--2---:R-:W-:-:S04]  /*0320*/  FADD R18, R18, R3 ;  /* 0x0000000312127221 */ /* 0x004fc80000000000 */
[----:B---3--:R-:W-:-:S04]  /*0330*/  FADD R17, R18, R17 ;  /* 0x0000001112117221 */ /* 0x008fc80000000000 */
[----:B----4-:R-:W-:-:S04]  /*0340*/  FADD R17, R17, R20 ;  /* 0x0000001411117221 */ /* 0x010fc80000000000 */
[----:B-----5:R-:W-:-:S04]  /*0350*/  FADD R17, R17, R22 ;  /* 0x0000001611117221 */ /* 0x020fc80000000000 */
[----:B------:R-:W-:-:S04]  /*0360*/  FADD R17, R17, R24 ;  /* 0x0000001811117221 */ /* 0x000fc80000000000 */
        /* <DEDUP_REMOVED lines=10> */
[----:B------:R-:W-:Y:S01]  /*0410*/  FADD R3, R9, R16 ;  /* 0x0000001009037221 */ /* 0x000fe20000000000 */
[----:B------:R-:W-:Y:S06]  /*0420*/  BRA.U UP1, `(.L_x_2) ;  /* 0xfffffffd01647547 */ /* 0x000fec000b83ffff */
.L_x_1:
[----:B------:R-:W-:Y:S05]  /*0430*/  BRA.U !UP0, `(.L_x_0) ;  /* 0x0000000108d07547 */ /* 0x000fea000b800000 */
[----:B------:R-:W-:Y:S02]  /*0440*/  UISETP.GE.U32.AND UP0, UPT, UR8, 0x8, UPT ;  /* 0x000000080800788c */ /* 0x000fe4000bf06070 */
[----:B------:R-:W-:-:S04]  /*0450*/  ULOP3.LUT UR6, UR11, 0x7, URZ, 0xc0, !UPT ;  /* 0x000000070b067892 */ /* 0x000fc8000f8ec0ff */
[----:B------:R-:W-:-:S03]  /*0460*/  UISETP.NE.AND UP1, UPT, UR6, URZ, UPT ;  /* 0x000000ff0600728c */ /* 0x000fc6000bf25270 */
[----:B------:R-:W-:Y:S08]  /*0470*/  BRA.U !UP0, `(.L_x_3) ;  /* 0x0000000108507547 */ /* 0x000ff0000b800000 */
[----:B------:R-:W0:Y:S01]  /*0480*/  LDC.64 R4, c[0x0][0x380] ;  /* 0x0000e000ff047b82 */ /* 0x000e220000000a00 */
[----:B------:R-:W-:-:S05]  /*0490*/  IADD3 R9, PT, PT, R2, R7, RZ ;  /* 0x0000000702097210 */ /* 0x000fca0007ffe0ff */
[----:B0-----:R-:W-:-:S05]  /*04a0*/  IMAD.WIDE R4, R9, 0x4, R4 ;  /* 0x0000000409047825 */ /* 0x001fca00078e0204 */
[----:B------:R-:W2:Y:S04]  /*04b0*/  LDG.E R6, desc[UR12][R4.64] ;  /* 0x0000000c04067981 */ /* 0x000ea8000c1e1900 */
[----:B------:R-:W3:Y:S04]  /*04c0*/  LDG.E R9, desc[UR12][R4.64+0x4] ;  /* 0x0000040c04097981 */ /* 0x000ee8000c1e1900 */
[----:B------:R-:W4:Y:S04]  /*04d0*/  LDG.E R11, desc[UR12][R4.64+0x8] ;  /* 0x0000080c040b7981 */ /* 0x000f28000c1e1900 */
[----:B------:R-:W5:Y:S04]  /*04e0*/  LDG.E R13, desc[UR12][R4.64+0xc] ;  /* 0x00000c0c040d7981 */ /* 0x000f68000c1e1900 */
[----:B------:R-:W5:Y:S04]  /*04f0*/  LDG.E R15, desc[UR12][R4.64+0x10] ;  /* 0x0000100c040f7981 */ /* 0x000f68000c1e1900 */
[----:B------:R-:W5:Y:S04]  /*0500*/  LDG.E R17, desc[UR12][R4.64+0x14] ;  /* 0x0000140c04117981 */ /* 0x000f68000c1e1900 */
[----:B------:R-:W5:Y:S04]  /*0510*/  LDG.E R19, desc[UR12][R4.64+0x18] ;  /* 0x0000180c04137981 */ /* 0x000f68000c1e1900 */
[----:B------:R-:W5:Y:S01]  /*0520*/  LDG.E R21, desc[UR12][R4.64+0x1c] ;  /* 0x00001c0c04157981 */ /* 0x000f62000c1e1900 */
[----:B------:R-:W-:-:S02]  /*0530*/  VIADD R7, R7, 0x8 ;  /* 0x0000000807077836 */ /* 0x000fc40000000000 */
[----:B--2---:R-:W-:-:S04]  /*0540*/  FADD R6, R3, R6 ;  /* 0x0000000603067221 */ /* 0x004fc80000000000 */
[----:B---3--:R-:W-:-:S04]  /*0550*/  FADD R6, R6, R9 ;  /* 0x0000000906067221 */ /* 0x008fc80000000000 */
[----:B----4-:R-:W-:-:S04]  /*0560*/  FADD R6, R6, R11 ;  /* 0x0000000b06067221 */ /* 0x010fc80000000000 */
[----:B-----5:R-:W-:-:S04]  /*0570*/  FADD R6, R6, R13 ;  /* 0x0000000d06067221 */ /* 0x020fc80000000000 */
[----:B------:R-:W-:-:S04]  /*0580*/  FADD R6, R6, R15 ;  /* 0x0000000f06067221 */ /* 0x000fc80000000000 */
[----:B------:R-:W-:-:S04]  /*0590*/  FADD R6, R6, R17 ;  /* 0x0000001106067221 */ /* 0x000fc80000000000 */
[----:B------:R-:W-:-:S04]  /*05a0*/  FADD R6, R6, R19 ;  /* 0x0000001306067221 */ /* 0x000fc80000000000 */
[----:B------:R-:W-:-:S07]  /*05b0*/  FADD R3, R6, R21 ;  /* 0x0000001506037221 */ /* 0x000fce0000000000 */
.L_x_3:
        /* <DEDUP_REMOVED lines=11> */
[----:B------:R-:W5:Y:S01]  /*0670*/  LDG.E R13, desc[UR12][R4.64+0xc] ;  /* 0x00000c0c040d7981 */ /* 0x000f62000c1e1900 */
[----:B------:R-:W-:-:S02]  /*0680*/  VIADD R7, R7, 0x4 ;  /* 0x0000000407077836 */ /* 0x000fc40000000000 */
[----:B--2---:R-:W-:-:S04]  /*0690*/  FADD R6, R3, R6 ;  /* 0x0000000603067221 */ /* 0x004fc80000000000 */
[----:B---3--:R-:W-:-:S04]  /*06a0*/  FADD R6, R6, R9 ;  /* 0x0000000906067221 */ /* 0x008fc80000000000 */
[----:B----4-:R-:W-:-:S04]  /*06b0*/  FADD R6, R6, R11 ;  /* 0x0000000b06067221 */ /* 0x010fc80000000000 */
[----:B-----5:R-:W-:-:S07]  /*06c0*/  FADD R3, R6, R13 ;  /* 0x0000000d06037221 */ /* 0x020fce0000000000 */
.L_x_4:
[----:B------:R-:W-:Y:S05]  /*06d0*/  BRA.U !UP1, `(.L_x_0) ;  /* 0x0000000109287547 */ /* 0x000fea000b800000 */
[----:B------:R-:W0:Y:S01]  /*06e0*/  LDC.64 R8, c[0x0][0x380] ;  /* 0x0000e000ff087b82 */ /* 0x000e220000000a00 */
[----:B------:R-:W-:Y:S01]  /*06f0*/  IADD3 R7, PT, PT, R0, UR4, R7 ;  /* 0x0000000400077c10 */ /* 0x000fe2000fffe007 */
[----:B------:R-:W-:-:S12]  /*0700*/  UIADD3 UR5, UPT, UPT, -UR5, URZ, URZ ;  /* 0x000000ff05057290 */ /* 0x000fd8000fffe1ff */
.L_x_5:
[----:B0-----:R-:W-:-:S06]  /*0710*/  IMAD.WIDE R4, R7, 0x4, R8 ;  /* 0x0000000407047825 */ /* 0x001fcc00078e0208 */
[----:B------:R-:W2:Y:S01]  /*0720*/  LDG.E R4, desc[UR12][R4.64] ;  /* 0x0000000c04047981 */ /* 0x000ea2000c1e1900 */
[----:B------:R-:W-:Y:S01]  /*0730*/  UIADD3 UR5, UPT, UPT, UR5, 0x1, URZ ;  /* 0x0000000105057890 */ /* 0x000fe2000fffe0ff */
[----:B------:R-:W-:-:S03]  /*0740*/  IADD3 R7, PT, PT, R7, 0x1, RZ ;  /* 0x0000000107077810 */ /* 0x000fc60007ffe0ff */
[----:B------:R-:W-:Y:S01]  /*0750*/  UISETP.NE.AND UP0, UPT, UR5, URZ, UPT ;  /* 0x000000ff0500728c */ /* 0x000fe2000bf05270 */
[----:B--2---:R-:W-:-:S08]  /*0760*/  FADD R3, R4, R3 ;  /* 0x0000000304037221 */ /* 0x004fd00000000000 */
[----:B------:R-:W-:Y:S05]  /*0770*/  BRA.U UP0, `(.L_x_5) ;  /* 0xfffffffd00e47547 */ /* 0x000fea000b83ffff */
.L_x_0:
[----:B------:R-:W-:Y:S01]  /*0780*/  I2FP.F32.S32 R6, UR11 ;  /* 0x0000000b00067c45 */ /* 0x000fe20008201400 */
[----:B------:R-:W-:Y:S03]  /*0790*/  BSSY.RECONVERGENT B0, `(.L_x_6) ;  /* 0x000000c000007945 */ /* 0x000fe60003800200 */
[----:B------:R-:W0:Y:S08]  /*07a0*/  MUFU.RCP R5, R6 ;  /* 0x0000000600057308 */ /* 0x000e300000001000 */
[----:B------:R-:W1:Y:S01]  /*07b0*/  FCHK P0, R3, R6 ;  /* 0x0000000603007302 */ /* 0x000e620000000000 */
[----:B0-----:R-:W-:-:S04]  /*07c0*/  FFMA R0, -R6, R5, 1 ;  /* 0x3f80000006007423 */ /* 0x001fc80000000105 */
[----:B------:R-:W-:-:S04]  /*07d0*/  FFMA R0, R5, R0, R5 ;  /* 0x0000000005007223 */ /* 0x000fc80000000005 */
[----:B------:R-:W-:-:S04]  /*07e0*/  FFMA R5, R0, R3, RZ ;  /* 0x0000000300057223 */ /* 0x000fc800000000ff */
[----:B------:R-:W-:-:S04]  /*07f0*/  FFMA R4, -R6, R5, R3 ;  /* 0x0000000506047223 */ /* 0x000fc80000000103 */
[----:B------:R-:W-:Y:S01]  /*0800*/  FFMA R7, R0, R4, R5 ;  /* 0x0000000400077223 */ /* 0x000fe20000000005 */
[----:B-1----:R-:W-:Y:S06]  /*0810*/  @!P0 BRA `(.L_x_7) ;  /* 0x00000000000c8947 */ /* 0x002fec0003800000 */
[----:B------:R-:W-:-:S07]  /*0820*/  MOV R4, 0x840 ;  /* 0x0000084000047802 */ /* 0x000fce0000000f00 */
[----:B------:R-:W-:Y:S05]  /*0830*/  CALL.REL.NOINC `($__internal_0_$__cuda_sm3x_div_rn_noftz_f32_slowpath) ;  /* 0x0000000000187944 */ /* 0x000fea0003c00000 */
[----:B------:R-:W-:-:S07]  /*0840*/  IMAD.MOV.U32 R7, RZ, RZ, R0 ;  /* 0x000000ffff077224 */ /* 0x000fce00078e0000 */
.L_x_7:
[----:B------:R-:W-:Y:S05]  /*0850*/  BSYNC.RECONVERGENT B0 ;  /* 0x0000000000007941 */ /* 0x000fea0003800200 */
.L_x_6:
[----:B------:R-:W0:Y:S02]  /*0860*/  LDC.64 R4, c[0x0][0x388] ;  /* 0x0000e200ff047b82 */ /* 0x000e240000000a00 */
[----:B0-----:R-:W-:-:S05]  /*0870*/  IMAD.WIDE R2, R2, 0x4, R4 ;  /* 0x0000000402027825 */ /* 0x001fca00078e0204 */
[----:B------:R-:W-:Y:S01]  /*0880*/  STG.E desc[UR12][R2.64], R7 ;  /* 0x0000000702007986 */ /* 0x000fe2000c10190c */
[----:B------:R-:W-:Y:S05]  /*0890*/  EXIT ;  /* 0x000000000000794d */ /* 0x000fea0003800000 */
        .weak           $__internal_0_$__cuda_sm3x_div_rn_noftz_f32_slowpath
        .type           $__internal_0_$__cuda_sm3x_div_rn_noftz_f32_slowpath,@function
        .size           $__internal_0_$__cuda_sm3x_div_rn_noftz_f32_slowpath,(.L_x_20 - $__internal_0_$__cuda_sm3x_div_rn_noftz_f32_slowpath)
$__internal_0_$__cuda_sm3x_div_rn_noftz_f32_slowpath:
[----:B------:R-:W-:Y:S01]  /*08a0*/  SHF.R.U32.HI R5, RZ, 0x17, R6 ;  /* 0x00000017ff057819 */ /* 0x000fe20000011606 */
[----:B------:R-:W-:Y:S01]  /*08b0*/  BSSY.RECONVERGENT B1, `(.L_x_8) ;  /* 0x0000063000017945 */ /* 0x000fe20003800200 */
[----:B------:R-:W-:Y:S02]  /*08c0*/  SHF.R.U32.HI R0, RZ, 0x17, R3 ;  /* 0x00000017ff007819 */ /* 0x000fe40000011603 */
[----:B------:R-:W-:Y:S02]  /*08d0*/  LOP3.LUT R5, R5, 0xff, RZ, 0xc0, !PT ;  /* 0x000000ff05057812 */ /* 0x000fe400078ec0ff */
[----:B------:R-:W-:Y:S02]  /*08e0*/  LOP3.LUT R10, R0, 0xff, RZ, 0xc0, !PT ;  /* 0x000000ff000a7812 */ /* 0x000fe400078ec0ff */
[----:B------:R-:W-:-:S03]  /*08f0*/  IADD3 R8, PT, PT, R5, -0x1, RZ ;  /* 0xffffffff05087810 */ /* 0x000fc60007ffe0ff */
[----:B------:R-:W-:Y:S01]  /*0900*/  VIADD R9, R10, 0xffffffff ;  /* 0xffffffff0a097836 */ /* 0x000fe20000000000 */
[----:B------:R-:W-:-:S04]  /*0910*/  ISETP.GT.U32.AND P0, PT, R8, 0xfd, PT ;  /* 0x000000fd0800780c */ /* 0x000fc80003f04070 */
[----:B------:R-:W-:-:S13]  /*0920*/  ISETP.GT.U32.OR P0, PT, R9, 0xfd, P0 ;  /* 0x000000fd0900780c */ /* 0x000fda0000704470 */
[----:B------:R-:W-:Y:S01]  /*0930*/  @!P0 MOV R7, RZ ;  /* 0x000000ff00078202 */ /* 0x000fe20000000f00 */
[----:B------:R-:W-:Y:S06]  /*0940*/  @!P0 BRA `(.L_x_9) ;  /* 0x0000000000608947 */ /* 0x000fec0003800000 */
[----:B------:R-:W-:Y:S01]  /*0950*/  FSETP.GTU.FTZ.AND P0, PT, |R3|, +INF , PT ;  /* 0x7f8000000300780b */ /* 0x000fe20003f1c200 */
[----:B------:R-:W-:Y:S01]  /*0960*/  IMAD.MOV.U32 R0, RZ, RZ, R6 ;  /* 0x000000ffff007224 */ /* 0x000fe200078e0006 */
[----:B------:R-:W-:-:S04]  /*0970*/  FSETP.GTU.FTZ.AND P1, PT, |R6|, +INF , PT ;  /* 0x7f8000000600780b */ /* 0x000fc80003f3c200 */
[----:B------:R-:W-:-:S13]  /*0980*/  PLOP3.LUT P0, PT, P0, P1, PT, 0xf8, 0x8f ;  /* 0x00000000008f781c */ /* 0x000fda0000703f70 */
[----:B------:R-:W-:Y:S05]  /*0990*/  @P0 BRA `(.L_x_10) ;  /* 0x00000004004c0947 */ /* 0x000fea0003800000 */
[----:B------:R-:W-:-:S13]  /*09a0*/  LOP3.LUT P0, RZ, R6, 0x7fffffff, R3, 0xc8, !PT ;  /* 0x7fffffff06ff7812 */ /* 0x000fda000780c803 */
[----:B------:R-:W-:Y:S05]  /*09b0*/  @!P0 BRA `(.L_x_11) ;  /* 0x00000004003c8947 */ /* 0x000fea0003800000 */
[C---:B------:R-:W-:Y:S02]  /*09c0*/  FSETP.NEU.FTZ.AND P2, PT, |R3|.reuse, +INF , PT ;  /* 0x7f8000000300780b */ /* 0x040fe40003f5d200 */
[----:B------:R-:W-:Y:S02]  /*09d0*/  FSETP.NEU.FTZ.AND P1, PT, |R0|, +INF , PT ;  /* 0x7f8000000000780b */ /* 0x000fe40003f3d200 */
[----:B------:R-:W-:-:S11]  /*09e0*/  FSETP.NEU.FTZ.AND P0, PT, |R3|, +INF , PT ;  /* 0x7f8000000300780b */ /* 0x000fd60003f1d200 */
[----:B------:R-:W-:Y:S05]  /*09f0*/  @!P1 BRA !P2, `(.L_x_11) ;  /* 0x00000004002c9947 */ /* 0x000fea0005000000 */
[----:B------:R-:W-:-:S04]  /*0a00*/  LOP3.LUT P2, RZ, R3, 0x7fffffff, RZ, 0xc0, !PT ;  /* 0x7fffffff03ff7812 */ /* 0x000fc8000784c0ff */
[----:B------:R-:W-:-:S13]  /*0a10*/  PLOP3.LUT P1, PT, P1, P2, PT, 0x2f, 0xf2 ;  /* 0x0000000000f2781c */ /* 0x000fda0000f24577 */
[----:B------:R-:W-:Y:S05]  /*0a20*/  @P1 BRA `(.L_x_12) ;  /* 0x0000000400181947 */ /* 0x000fea0003800000 */
[----:B------:R-:W-:-:S04]  /*0a30*/  LOP3.LUT P1, RZ, R6, 0x7fffffff, RZ, 0xc0, !PT ;  /* 0x7fffffff06ff7812 */ /* 0x000fc8000782c0ff */
[----:B------:R-:W-:-:S13]  /*0a40*/  PLOP3.LUT P0, PT, P0, P1, PT, 0x2f, 0xf2 ;  /* 0x0000000000f2781c */ /* 0x000fda0000702577 */
[----:B------:R-:W-:Y:S05]  /*0a50*/  @P0 BRA `(.L_x_13) ;  /* 0x0000000400000947 */ /* 0x000fea0003800000 */
[----:B------:R-:W-:Y:S02]  /*0a60*/  ISETP.GE.AND P0, PT, R9, RZ, PT ;  /* 0x000000ff0900720c */ /* 0x000fe40003f06270 */
[----:B------:R-:W-:-:S11]  /*0a70*/  ISETP.GE.AND P1, PT, R8, RZ, PT ;  /* 0x000000ff0800720c */ /* 0x000fd60003f26270 */
[----:B------:R-:W-:Y:S01]  /*0a80*/  @P0 MOV R7, RZ ;  /* 0x000000ff00070202 */ /* 0x000fe20000000f00 */
[----:B------:R-:W-:Y:S02]  /*0a90*/  @!P0 IMAD.MOV.U32 R7, RZ, RZ, -0x40 ;  /* 0xffffffc0ff078424 */ /* 0x000fe400078e00ff */
[----:B------:R-:W-:Y:S01]  /*0aa0*/  @!P0 FFMA R3, R3, 1.84467440737095516160e+19, RZ ;  /* 0x5f80000003038823 */ /* 0x000fe200000000ff */
[----:B------:R-:W-:Y:S02]  /*0ab0*/  @!P1 FFMA R6, R0, 1.84467440737095516160e+19, RZ ;  /* 0x5f80000000069823 */ /* 0x000fe400000000ff */
[----:B------:R-:W-:-:S07]  /*0ac0*/  @!P1 IADD3 R7, PT, PT, R7, 0x40, RZ ;  /* 0x0000004007079810 */ /* 0x000fce0007ffe0ff */
.L_x_9:
[----:B------:R-:W-:Y:S01]  /*0ad0*/  LEA R9, R5, 0xc0800000, 0x17 ;  /* 0xc080000005097811 */ /* 0x000fe200078eb8ff */
[----:B------:R-:W-:Y:S04]  /*0ae0*/  BSSY.RECONVERGENT B2, `(.L_x_14) ;  /* 0x0000036000027945 */ /* 0x000fe80003800200 */
[----:B------:R-:W-:Y:S01]  /*0af0*/  IMAD.IADD R9, R6, 0x1, -R9 ;  /* 0x0000000106097824 */ /* 0x000fe200078e0a09 */
[----:B------:R-:W-:-:S03]  /*0b00*/  IADD3 R6, PT, PT, R10, -0x7f, RZ ;  /* 0xffffff810a067810 */ /* 0x000fc60007ffe0ff */
[----:B------:R-:W0:Y:S01]  /*0b10*/  MUFU.RCP R8, R9 ;  /* 0x0000000900087308 */ /* 0x000e220000001000 */
[----:B------:R-:W-:Y:S01]  /*0b20*/  FADD.FTZ R11, -R9, -RZ ;  /* 0x800000ff090b7221 */ /* 0x000fe20000010100 */
[C---:B------:R-:W-:Y:S01]  /*0b30*/  IMAD R0, R6.reuse, -0x800000, R3 ;  /* 0xff80000006007824 */ /* 0x040fe200078e0203 */
[----:B------:R-:W-:-:S05]  /*0b40*/  IADD3 R6, PT, PT, R6, 0x7f, -R5 ;  /* 0x0000007f06067810 */ /* 0x000fca0007ffe805 */
[----:B------:R-:W-:Y:S02]  /*0b50*/  IMAD.IADD R6, R6, 0x1, R7 ;  /* 0x0000000106067824 */ /* 0x000fe400078e0207 */
[----:B0-----:R-:W-:-:S04]  /*0b60*/  FFMA R13, R8, R11, 1 ;  /* 0x3f800000080d7423 */ /* 0x001fc8000000000b */
[----:B------:R-:W-:-:S04]  /*0b70*/  FFMA R10, R8, R13, R8 ;  /* 0x0000000d080a7223 */ /* 0x000fc80000000008 */
[----:B------:R-:W-:-:S04]  /*0b80*/  FFMA R3, R0, R10, RZ ;  /* 0x0000000a00037223 */ /* 0x000fc800000000ff */
[----:B------:R-:W-:-:S04]  /*0b90*/  FFMA R8, R11, R3, R0 ;  /* 0x000000030b087223 */ /* 0x000fc80000000000 */
[----:B------:R-:W-:-:S04]  /*0ba0*/  FFMA R13, R10, R8, R3 ;  /* 0x000000080a0d7223 */ /* 0x000fc80000000003 */
[----:B------:R-:W-:-:S04]  /*0bb0*/  FFMA R8, R11, R13, R0 ;  /* 0x0000000d0b087223 */ /* 0x000fc80000000000 */
[----:B------:R-:W-:-:S05]  /*0bc0*/  FFMA R0, R10, R8, R13 ;  /* 0x000000080a007223 */ /* 0x000fca000000000d */
[----:B------:R-:W-:-:S04]  /*0bd0*/  SHF.R.U32.HI R3, RZ, 0x17, R0 ;  /* 0x00000017ff037819 */ /* 0x000fc80000011600 */
[----:B------:R-:W-:-:S04]  /*0be0*/  LOP3.LUT R3, R3, 0xff, RZ, 0xc0, !PT ;  /* 0x000000ff03037812 */ /* 0x000fc800078ec0ff */
[----:B------:R-:W-:-:S05]  /*0bf0*/  IADD3 R7, PT, PT, R3, R6, RZ ;  /* 0x0000000603077210 */ /* 0x000fca0007ffe0ff */
[----:B------:R-:W-:-:S05]  /*0c00*/  VIADD R3, R7, 0xffffffff ;  /* 0xffffffff07037836 */ /* 0x000fca0000000000 */
[----:B------:R-:W-:-:S13]  /*0c10*/  ISETP.GE.U32.AND P0, PT, R3, 0xfe, PT ;  /* 0x000000fe0300780c */ /* 0x000fda0003f06070 */
[----:B------:R-:W-:Y:S05]  /*0c20*/  @!P0 BRA `(.L_x_15) ;  /* 0x0000000000808947 */ /* 0x000fea0003800000 */
[----:B------:R-:W-:-:S13]  /*0c30*/  ISETP.GT.AND P0, PT, R7, 0xfe, PT ;  /* 0x000000fe0700780c */ /* 0x000fda0003f04270 */
[----:B------:R-:W-:Y:S05]  /*0c40*/  @P0 BRA `(.L_x_16) ;  /* 0x00000000006c0947 */ /* 0x000fea0003800000 */
[----:B------:R-:W-:-:S13]  /*0c50*/  ISETP.GE.AND P0, PT, R7, 0x1, PT ;  /* 0x000000010700780c */ /* 0x000fda0003f06270 */
[----:B------:R-:W-:Y:S05]  /*0c60*/  @P0 BRA `(.L_x_17) ;  /* 0x0000000000740947 */ /* 0x000fea0003800000 */
[----:B------:R-:W-:Y:S02]  /*0c70*/  ISETP.GE.AND P0, PT, R7, -0x18, PT ;  /* 0xffffffe80700780c */ /* 0x000fe40003f06270 */
[----:B------:R-:W-:-:S11]  /*0c80*/  LOP3.LUT R0, R0, 0x80000000, RZ, 0xc0, !PT ;  /* 0x8000000000007812 */ /* 0x000fd600078ec0ff */
[----:B------:R-:W-:Y:S05]  /*0c90*/  @!P0 BRA `(.L_x_17) ;  /* 0x0000000000688947 */ /* 0x000fea0003800000 */
[CCC-:B------:R-:W-:Y:S01]  /*0ca0*/  FFMA.RZ R3, R10.reuse, R8.reuse, R13.reuse ;  /* 0x000000080a037223 */ /* 0x1c0fe2000000c00d */
[CCC-:B------:R-:W-:Y:S01]  /*0cb0*/  FFMA.RM R6, R10.reuse, R8.reuse, R13.reuse ;  /* 0x000000080a067223 */ /* 0x1c0fe2000000400d */
[C---:B------:R-:W-:Y:S02]  /*0cc0*/  ISETP.NE.AND P2, PT, R7.reuse, RZ, PT ;  /* 0x000000ff0700720c */ /* 0x040fe40003f45270 */
[----:B------:R-:W-:Y:S02]  /*0cd0*/  ISETP.NE.AND P1, PT, R7, RZ, PT ;  /* 0x000000ff0700720c */ /* 0x000fe40003f25270 */
[----:B------:R-:W-:Y:S01]  /*0ce0*/  LOP3.LUT R5, R3, 0x7fffff, RZ, 0xc0, !PT ;  /* 0x007fffff03057812 */ /* 0x000fe200078ec0ff */
[----:B------:R-:W-:Y:S01]  /*0cf0*/  FFMA.RP R3, R10, R8, R13 ;  /* 0x000000080a037223 */ /* 0x000fe2000000800d */
[----:B------:R-:W-:Y:S02]  /*0d00*/  IADD3 R8, PT, PT, R7, 0x20, RZ ;  /* 0x0000002007087810 */ /* 0x000fe40007ffe0ff */
[----:B------:R-:W-:-:S02]  /*0d10*/  LOP3.LUT R5, R5, 0x800000, RZ, 0xfc, !PT ;  /* 0x0080000005057812 */ /* 0x000fc400078efcff */
[----:B------:R-:W-:Y:S02]  /*0d20*/  IADD3 R7, PT, PT, -R7, RZ, RZ ;  /* 0x000000ff07077210 */ /* 0x000fe40007ffe1ff */
[----:B------:R-:W-:Y:S02]  /*0d30*/  SHF.L.U32 R8, R5, R8, RZ ;  /* 0x0000000805087219 */ /* 0x000fe400000006ff */
[----:B------:R-:W-:Y:S02]  /*0d40*/  FSETP.NEU.FTZ.AND P0, PT, R3, R6, PT ;  /* 0x000000060300720b */ /* 0x000fe40003f1d000 */
[----:B------:R-:W-:Y:S02]  /*0d50*/  SEL R6, R7, RZ, P2 ;  /* 0x000000ff07067207 */ /* 0x000fe40001000000 */
[----:B------:R-:W-:Y:S02]  /*0d60*/  ISETP.NE.AND P1, PT, R8, RZ, P1 ;  /* 0x000000ff0800720c */ /* 0x000fe40000f25270 */
[----:B------:R-:W-:-:S02]  /*0d70*/  SHF.R.U32.HI R6, RZ, R6, R5 ;  /* 0x00000006ff067219 */ /* 0x000fc40000011605 */
[----:B------:R-:W-:Y:S02]  /*0d80*/  PLOP3.LUT P0, PT, P0, P1, PT, 0xf8, 0x8f ;  /* 0x00000000008f781c */ /* 0x000fe40000703f70 */
[----:B------:R-:W-:Y:S02]  /*0d90*/  SHF.R.U32.HI R8, RZ, 0x1, R6 ;  /* 0x00000001ff087819 */ /* 0x000fe40000011606 */
[----:B------:R-:W-:-:S04]  /*0da0*/  SEL R3, RZ, 0x1, !P0 ;  /* 0x00000001ff037807 */ /* 0x000fc80004000000 */
[----:B------:R-:W-:-:S04]  /*0db0*/  LOP3.LUT R3, R3, 0x1, R8, 0xf8, !PT ;  /* 0x0000000103037812 */ /* 0x000fc800078ef808 */
[----:B------:R-:W-:-:S05]  /*0dc0*/  LOP3.LUT R3, R3, R6, RZ, 0xc0, !PT ;  /* 0x0000000603037212 */ /* 0x000fca00078ec0ff */
[----:B------:R-:W-:-:S05]  /*0dd0*/  IMAD.IADD R3, R8, 0x1, R3 ;  /* 0x0000000108037824 */ /* 0x000fca00078e0203 */
[----:B------:R-:W-:Y:S01]  /*0de0*/  LOP3.LUT R0, R3, R0, RZ, 0xfc, !PT ;  /* 0x0000000003007212 */ /* 0x000fe200078efcff */
[----:B------:R-:W-:Y:S06]  /*0df0*/  BRA `(.L_x_17) ;  /* 0x0000000000107947 */ /* 0x000fec0003800000 */
.L_x_16:
[----:B------:R-:W-:-:S04]  /*0e00*/  LOP3.LUT R0, R0, 0x80000000, RZ, 0xc0, !PT ;  /* 0x8000000000007812 */ /* 0x000fc800078ec0ff */
[----:B------:R-:W-:Y:S01]  /*0e10*/  LOP3.LUT R0, R0, 0x7f800000, RZ, 0xfc, !PT ;  /* 0x7f80000000007812 */ /* 0x000fe200078efcff */
[----:B------:R-:W-:Y:S06]  /*0e20*/  BRA `(.L_x_17) ;  /* 0x0000000000047947 */ /* 0x000fec0003800000 */
.L_x_15:
[----:B------:R-:W-:-:S07]  /*0e30*/  LEA R0, R6, R0, 0x17 ;  /* 0x0000000006007211 */ /* 0x000fce00078eb8ff */
.L_x_17:
[----:B------:R-:W-:Y:S05]  /*0e40*/  BSYNC.RECONVERGENT B2 ;  /* 0x0000000000027941 */ /* 0x000fea0003800200 */
.L_x_14:
[----:B------:R-:W-:Y:S05]  /*0e50*/  BRA `(.L_x_18) ;  /* 0x0000000000207947 */ /* 0x000fea0003800000 */
.L_x_13:
[----:B------:R-:W-:-:S04]  /*0e60*/  LOP3.LUT R0, R6, 0x80000000, R3, 0x48, !PT ;  /* 0x8000000006007812 */ /* 0x000fc800078e4803 */
[----:B------:R-:W-:Y:S01]  /*0e70*/  LOP3.LUT R0, R0, 0x7f800000, RZ, 0xfc, !PT ;  /* 0x7f80000000007812 */ /* 0x000fe200078efcff */
[----:B------:R-:W-:Y:S06]  /*0e80*/  BRA `(.L_x_18) ;  /* 0x0000000000147947 */ /* 0x000fec0003800000 */
.L_x_12:
[----:B------:R-:W-:Y:S01]  /*0e90*/  LOP3.LUT R0, R6, 0x80000000, R3, 0x48, !PT ;  /* 0x8000000006007812 */ /* 0x000fe200078e4803 */
[----:B------:R-:W-:Y:S06]  /*0ea0*/  BRA `(.L_x_18) ;  /* 0x00000000000c7947 */ /* 0x000fec0003800000 */
.L_x_11:
[----:B------:R-:W0:Y:S01]  /*0eb0*/  MUFU.RSQ R0, -QNAN ;  /* 0xffc0000000007908 */ /* 0x000e220000001400 */
[----:B------:R-:W-:Y:S05]  /*0ec0*/  BRA `(.L_x_18) ;  /* 0x0000000000047947 */ /* 0x000fea0003800000 */
.L_x_10:
[----:B------:R-:W-:-:S07]  /*0ed0*/  FADD.FTZ R0, R3, R0 ;  /* 0x0000000003007221 */ /* 0x000fce0000010000 */
.L_x_18:
[----:B------:R-:W-:Y:S05]  /*0ee0*/  BSYNC.RECONVERGENT B1 ;  /* 0x0000000000017941 */ /* 0x000fea0003800200 */
.L_x_8:
[----:B------:R-:W-:-:S04]  /*0ef0*/  HFMA2 R5, -RZ, RZ, 0, 0 ;  /* 0x00000000ff057431 */ /* 0x000fc800000001ff */
[----:B0-----:R-:W-:Y:S05]  /*0f00*/  RET.REL.NODEC R4 `(_Z15boxFilterKernelPKfPfii) ;  /* 0xfffffff0043c7950 */ /* 0x001fea0003c3ffff */
.L_x_19:
[----:B------:R-:W-:-:S00]  /*0f10*/  BRA `(.L_x_19) ;  /* 0xfffffffc00fc7947 */ /* 0x000fc0000383ffff */
[----:B------:R-:W-:-:S00]  /*0f20*/  NOP ;  /* 0x0000000000007918 */ /* 0x000fc00000000000 */
        /* <DEDUP_REMOVED lines=13> */
.L_x_20:


//--------------------- .nv.shared.reserved.0     --------------------------
	.section	.nv.shared.reserved.0,"aw",@nobits
	.weak		__nv_reservedSMEM_offset_0_alias
	.size		__nv_reservedSMEM_offset_0_alias, 0, 64
	.other		__nv_reservedSMEM_offset_0_alias,@"STO_CUDA_RESERVED_SHARED STV_DEFAULT"
__nv_reservedSMEM_offset_0_alias:
	.zero		0
	.zero		64


//--------------------- .nv.constant0._Z15boxFilterKernelPKfPfii --------------------------
	.section	.nv.constant0._Z15boxFilterKernelPKfPfii,"a",@progbits
	.sectionflags	@""
	.align	4
.nv.constant0._Z15boxFilterKernelPKfPfii:
	.zero		920


//--------------------- SYMBOLS --------------------------

	.type		.nv.reservedSmem.offset0,@object
	.size		.nv.reservedSmem.offset0,0x4
